//
// Generated by NVIDIA NVVM Compiler
//
// Compiler Build ID: CL-36424714
// Cuda compilation tools, release 13.0, V13.0.88
// Based on NVVM 20.0.0
//

.version 9.0
.target sm_100
.address_size 64

	// .globl	_Z19kernelRemoveSpacingPKiPii

.visible .entry _Z19kernelRemoveSpacingPKiPii(
	.param .u64 .ptr .align 1 _Z19kernelRemoveSpacingPKiPii_param_0,
	.param .u64 .ptr .align 1 _Z19kernelRemoveSpacingPKiPii_param_1,
	.param .u32 _Z19kernelRemoveSpacingPKiPii_param_2
)
{
	.reg .pred 	%p<3>;
	.reg .b32 	%r<9>;
	.reg .b64 	%rd<11>;

	ld.param.u64 	%rd2, [_Z19kernelRemoveSpacingPKiPii_param_0];
	ld.param.u64 	%rd3, [_Z19kernelRemoveSpacingPKiPii_param_1];
	ld.param.u32 	%r2, [_Z19kernelRemoveSpacingPKiPii_param_2];
	mov.u32 	%r3, %tid.x;
	mov.u32 	%r4, %ctaid.x;
	mov.u32 	%r5, %ntid.x;
	mad.lo.s32 	%r1, %r4, %r5, %r3;
	setp.ge.s32 	%p1, %r1, %r2;
	@%p1 bra 	$L__BB0_3;
	cvta.to.global.u64 	%rd4, %rd2;
	mul.wide.s32 	%rd5, %r1, 4;
	add.s64 	%rd1, %rd4, %rd5;
	ld.global.u32 	%r6, [%rd1];
	setp.eq.s32 	%p2, %r6, 0;
	@%p2 bra 	$L__BB0_3;
	cvta.to.global.u64 	%rd6, %rd3;
	mul.wide.s32 	%rd7, %r2, 4;
	add.s64 	%rd8, %rd6, %rd7;
	atom.global.add.u32 	%r7, [%rd8], 1;
	ld.global.u32 	%r8, [%rd1];
	mul.wide.s32 	%rd9, %r7, 4;
	add.s64 	%rd10, %rd6, %rd9;
	st.global.u32 	[%rd10], %r8;
$L__BB0_3:
	ret;

}


// ===== COMPILED SASS (sm_100) =====

	.target	sm_100

	.elftype	@"ET_EXEC"


//--------------------- .note.nv.tkinfo           --------------------------
	.section	.note.nv.tkinfo,"",@"SHT_NOTE"
	.sectionflags	@"SHF_NOTE_NV_TKINFO"
	.tkinfo
        /*0018*/ 	.word	0x00000002
        /*0030*/ 	.string	""
        /*0030*/ 	.string	"ptxas"
        /*0030*/ 	.string	"Cuda compilation tools, release 13.0, V13.0.88"
        /*0030*/ 	.string	"Build cuda_13.0.r13.0/compiler.36424714_0"
        /*0030*/ 	.string	"-arch sm_100 -m 64 "



//--------------------- .note.nv.cuinfo           --------------------------
	.section	.note.nv.cuinfo,"",@"SHT_NOTE"
	.sectionflags	@"SHF_NOTE_NV_CUINFO"
        /*0018*/ 	.short	0x0002
        /*001a*/ 	.short	0x0064
        /*001c*/ 	.short	0x0082
	.zero		2


//--------------------- .nv.info                  --------------------------
	.section	.nv.info,"",@"SHT_CUDA_INFO"
	.align	4


	//----- nvinfo : EIATTR_REGCOUNT
	.align		4
        /*0000*/ 	.byte	0x04, 0x2f
        /*0002*/ 	.short	(.L_1 - .L_0)
	.align		4
.L_0:
        /*0004*/ 	.word	index@(_Z19kernelRemoveSpacingPKiPii)
        /*0008*/ 	.word	0x0000000e


	//----- nvinfo : EIATTR_FRAME_SIZE
	.align		4
.L_1:
        /*000c*/ 	.byte	0x04, 0x11
        /*000e*/ 	.short	(.L_3 - .L_2)
	.align		4
.L_2:
        /*0010*/ 	.word	index@(_Z19kernelRemoveSpacingPKiPii)
        /*0014*/ 	.word	0x00000000


	//----- nvinfo : EIATTR_MIN_STACK_SIZE
	.align		4
.L_3:
        /*0018*/ 	.byte	0x04, 0x12
        /*001a*/ 	.short	(.L_5 - .L_4)
	.align		4
.L_4:
        /*001c*/ 	.word	index@(_Z19kernelRemoveSpacingPKiPii)
        /*0020*/ 	.word	0x00000000
.L_5:


//--------------------- .nv.compat                --------------------------
	.section	.nv.compat,"",@"SHT_CUDA_COMPAT_INFO"
	.align	4
        /*0000*/ 	.byte	0x02, 0x09, 0x00, 0x00, 0x02, 0x02, 0x01, 0x00, 0x02, 0x05, 0x05, 0x00, 0x03, 0x07, 0x01, 0x01
        /*0010*/ 	.byte	0x02, 0x03, 0x00, 0x00, 0x02, 0x06, 0x01, 0x00, 0x04, 0x0b, 0x08, 0x00, 0x09, 0x00, 0x00, 0x00
        /*0020*/ 	.byte	0x00, 0x00, 0x00, 0x00


//--------------------- .nv.info._Z19kernelRemoveSpacingPKiPii --------------------------
	.section	.nv.info._Z19kernelRemoveSpacingPKiPii,"",@"SHT_CUDA_INFO"
	.sectionflags	@""
	.align	4


	//----- nvinfo : EIATTR_CUDA_API_VERSION
	.align		4
        /*0000*/ 	.byte	0x04, 0x37
        /*0002*/ 	.short	(.L_7 - .L_6)
.L_6:
        /*0004*/ 	.word	0x00000082


	//----- nvinfo : EIATTR_KPARAM_INFO
	.align		4
.L_7:
        /*0008*/ 	.byte	0x04, 0x17
        /*000a*/ 	.short	(.L_9 - .L_8)
.L_8:
        /*000c*/ 	.word	0x00000000
        /*0010*/ 	.short	0x0002
        /*0012*/ 	.short	0x0010
        /*0014*/ 	.byte	0x00, 0xf0, 0x11, 0x00


	//----- nvinfo : EIATTR_KPARAM_INFO
	.align		4
.L_9:
        /*0018*/ 	.byte	0x04, 0x17
        /*001a*/ 	.short	(.L_11 - .L_10)
.L_10:
        /*001c*/ 	.word	0x00000000
        /*0020*/ 	.short	0x0001
        /*0022*/ 	.short	0x0008
        /*0024*/ 	.byte	0x00, 0xf5, 0x21, 0x00


	//----- nvinfo : EIATTR_KPARAM_INFO
	.align		4
.L_11:
        /*0028*/ 	.byte	0x04, 0x17
        /*002a*/ 	.short	(.L_13 - .L_12)
.L_12:
        /*002c*/ 	.word	0x00000000
        /*0030*/ 	.short	0x0000
        /*0032*/ 	.short	0x0000
        /*0034*/ 	.byte	0x00, 0xf5, 0x21, 0x00


	//----- nvinfo : EIATTR_SPARSE_MMA_MASK
	.align		4
.L_13:
        /*0038*/ 	.byte	0x03, 0x50
        /*003a*/ 	.short	0x0000


	//----- nvinfo : EIATTR_MAXREG_COUNT
	.align		4
        /*003c*/ 	.byte	0x03, 0x1b
        /*003e*/ 	.short	0x00ff


	//----- nvinfo : EIATTR_MERCURY_ISA_VERSION
	.align		4
        /*0040*/ 	.byte	0x03, 0x5f
        /*0042*/ 	.short	0x0101


	//----- nvinfo : EIATTR_INT_WARP_WIDE_INSTR_OFFSETS
	.align		4
        /*0044*/ 	.byte	0x04, 0x31
        /*0046*/ 	.short	(.L_15 - .L_14)


	//   ....[0]....
.L_14:
        /*0048*/ 	.word	0x000000f0


	//   ....[1]....
        /*004c*/ 	.word	0x000001a0


	//----- nvinfo : EIATTR_VRC_CTA_INIT_COUNT
	.align		4
.L_15:
        /*0050*/ 	.byte	0x02, 0x4a
	.zero		1
	.zero		1


	//----- nvinfo : EIATTR_EXIT_INSTR_OFFSETS
	.align		4
        /*0054*/ 	.byte	0x04, 0x1c
        /*0056*/ 	.short	(.L_17 - .L_16)


	//   ....[0]....
.L_16:
        /*0058*/ 	.word	0x00000070


	//   ....[1]....
        /*005c*/ 	.word	0x000000d0


	//   ....[2]....
        /*0060*/ 	.word	0x000001e0


	//----- nvinfo : EIATTR_CBANK_PARAM_SIZE
	.align		4
.L_17:
        /*0064*/ 	.byte	0x03, 0x19
        /*0066*/ 	.short	0x0014


	//----- nvinfo : EIATTR_PARAM_CBANK
	.align		4
        /*0068*/ 	.byte	0x04, 0x0a
        /*006a*/ 	.short	(.L_19 - .L_18)
	.align		4
.L_18:
        /*006c*/ 	.word	index@(.nv.constant0._Z19kernelRemoveSpacingPKiPii)
        /*0070*/ 	.short	0x0380
        /*0072*/ 	.short	0x0014


	//----- nvinfo : EIATTR_SW_WAR
	.align		4
.L_19:
        /*0074*/ 	.byte	0x04, 0x36
        /*0076*/ 	.short	(.L_21 - .L_20)
.L_20:
        /*0078*/ 	.word	0x00000008
.L_21:


//--------------------- .nv.callgraph             --------------------------
	.section	.nv.callgraph,"",@"SHT_CUDA_CALLGRAPH"
	.align	4
	.sectionentsize	8
	.align		4
        /*0000*/ 	.word	0x00000000
	.align		4
        /*0004*/ 	.word	0xffffffff
	.align		4
        /*0008*/ 	.word	0x00000000
	.align		4
        /*000c*/ 	.word	0xfffffffe
	.align		4
        /*0010*/ 	.word	0x00000000
	.align		4
        /*0014*/ 	.word	0xfffffffd
	.align		4
        /*0018*/ 	.word	0x00000000
	.align		4
        /*001c*/ 	.word	0xfffffffc


//--------------------- .text._Z19kernelRemoveSpacingPKiPii --------------------------
	.section	.text._Z19kernelRemoveSpacingPKiPii,"ax",@progbits
	.align	128
        .global         _Z19kernelRemoveSpacingPKiPii
        .type           _Z19kernelRemoveSpacingPKiPii,@function
        .size           _Z19kernelRemoveSpacingPKiPii,(.L_x_1 - _Z19kernelRemoveSpacingPKiPii)
        .other          _Z19kernelRemoveSpacingPKiPii,@"STO_CUDA_ENTRY STV_DEFAULT"
_Z19kernelRemoveSpacingPKiPii:
.text._Z19kernelRemoveSpacingPKiPii:
[----:B------:R-:W-:Y:S01]  /*0000*/  LDC R1, c[0x0][0x37c] ;  /* 0x0000df00ff017b82 */ /* 0x000fe20000000800 */
[----:B------:R-:W0:Y:S07]  /*0010*/  S2R R5, SR_TID.X ;  /* 0x0000000000057919 */ /* 0x000e2e0000002100 */
[----:B------:R-:W0:Y:S08]  /*0020*/  S2UR UR4, SR_CTAID.X ;  /* 0x00000000000479c3 */ /* 0x000e300000002500 */
[----:B------:R-:W0:Y:S08]  /*0030*/  LDC R0, c[0x0][0x360] ;  /* 0x0000d800ff007b82 */ /* 0x000e300000000800 */
[----:B------:R-:W1:Y:S01]  /*0040*/  LDC R4, c[0x0][0x390] ;  /* 0x0000e400ff047b82 */ /* 0x000e620000000800 */
[----:B0-----:R-:W-:-:S05]  /*0050*/  IMAD R5, R0, UR4, R5 ;  /* 0x0000000400057c24 */ /* 0x001fca000f8e0205 */
[----:B-1----:R-:W-:-:S13]  /*0060*/  ISETP.GE.AND P0, PT, R5, R4, PT ;  /* 0x000000040500720c */ /* 0x002fda0003f06270 */
[----:B------:R-:W-:Y:S05]  /*0070*/  @P0 EXIT ;  /* 0x000000000000094d */ /* 0x000fea0003800000 */
[----:B------:R-:W0:Y:S01]  /*0080*/  LDC.64 R2, c[0x0][0x380] ;  /* 0x0000e000ff027b82 */ /* 0x000e220000000a00 */
[----:B------:R-:W1:Y:S01]  /*0090*/  LDCU.64 UR4, c[0x0][0x358] ;  /* 0x00006b00ff0477ac */ /* 0x000e620008000a00 */
[----:B0-----:R-:W-:-:S05]  /*00a0*/  IMAD.WIDE R2, R5, 0x4, R2 ;  /* 0x0000000405027825 */ /* 0x001fca00078e0202 */
[----:B-1----:R-:W2:Y:S02]  /*00b0*/  LDG.E R0, desc[UR4][R2.64] ;  /* 0x0000000402007981 */ /* 0x002ea4000c1e1900 */
[----:B--2---:R-:W-:-:S13]  /*00c0*/  ISETP.NE.AND P0, PT, R0, RZ, PT ;  /* 0x000000ff0000720c */ /* 0x004fda0003f05270 */
[----:B------:R-:W-:Y:S05]  /*00d0*/  @!P0 EXIT ;  /* 0x000000000000894d */ /* 0x000fea0003800000 */
[----:B------:R-:W0:Y:S01]  /*00e0*/  S2R R5, SR_LANEID ;  /* 0x0000000000057919 */ /* 0x000e220000000000 */
[----:B------:R-:W-:Y:S01]  /*00f0*/  VOTEU.ANY UR6, UPT, PT ;  /* 0x0000000000067886 */ /* 0x000fe200038e0100 */
[----:B------:R-:W1:Y:S01]  /*0100*/  LDC.64 R6, c[0x0][0x388] ;  /* 0x0000e200ff067b82 */ /* 0x000e620000000a00 */
[----:B------:R-:W0:Y:S08]  /*0110*/  FLO.U32 R0, UR6 ;  /* 0x0000000600007d00 */ /* 0x000e3000080e0000 */
[----:B------:R-:W2:Y:S01]  /*0120*/  POPC R11, UR6 ;  /* 0x00000006000b7d09 */ /* 0x000ea20008000000 */
[----:B0-----:R-:W-:Y:S01]  /*0130*/  ISETP.EQ.U32.AND P0, PT, R0, R5, PT ;  /* 0x000000050000720c */ /* 0x001fe20003f02070 */
[----:B-1----:R-:W-:-:S12]  /*0140*/  IMAD.WIDE R4, R4, 0x4, R6 ;  /* 0x0000000404047825 */ /* 0x002fd800078e0206 */
[----:B--2---:R-:W2:Y:S04]  /*0150*/  @P0 ATOMG.E.ADD.STRONG.GPU PT, R5, desc[UR4][R4.64], R11 ;  /* 0x8000000b040509a8 */ /* 0x004ea800081ef104 */
[----:B------:R-:W3:Y:S01]  /*0160*/  LDG.E R3, desc[UR4][R2.64] ;  /* 0x0000000402037981 */ /* 0x000ee2000c1e1900 */
[----:B------:R-:W0:Y:S02]  /*0170*/  S2R R8, SR_LTMASK ;  /* 0x0000000000087919 */ /* 0x000e240000003900 */
[----:B0-----:R-:W-:-:S06]  /*0180*/  LOP3.LUT R8, R8, UR6, RZ, 0xc0, !PT ;  /* 0x0000000608087c12 */ /* 0x001fcc000f8ec0ff */
[----:B------:R-:W0:Y:S01]  /*0190*/  POPC R8, R8 ;  /* 0x0000000800087309 */ /* 0x000e220000000000 */
[----:B--2---:R-:W0:Y:S02]  /*01a0*/  SHFL.IDX PT, R9, R5, R0, 0x1f ;  /* 0x00001f0005097589 */ /* 0x004e2400000e0000 */
[----:B0-----:R-:W-:-:S05]  /*01b0*/  IADD3 R9, PT, PT, R9, R8, RZ ;  /* 0x0000000809097210 */ /* 0x001fca0007ffe0ff */
[----:B------:R-:W-:-:S05]  /*01c0*/  IMAD.WIDE R6, R9, 0x4, R6 ;  /* 0x0000000409067825 */ /* 0x000fca00078e0206 */
[----:B---3--:R-:W-:Y:S01]  /*01d0*/  STG.E desc[UR4][R6.64], R3 ;  /* 0x0000000306007986 */ /* 0x008fe2000c101904 */
[----:B------:R-:W-:Y:S05]  /*01e0*/  EXIT ;  /* 0x000000000000794d */ /* 0x000fea0003800000 */
.L_x_0:
[----:B------:R-:W-:-:S00]  /*01f0*/  BRA `(.L_x_0) ;  /* 0xfffffffc00fc7947 */ /* 0x000fc0000383ffff */
[----:B------:R-:W-:-:S00]  /*0200*/  NOP ;  /* 0x0000000000007918 */ /* 0x000fc00000000000 */
[----:B------:R-:W-:-:S00]  /*0210*/  NOP ;  /* 0x0000000000007918 */ /* 0x000fc00000000000 */
[----:B------:R-:W-:-:S00]  /*0220*/  NOP ;  /* 0x0000000000007918 */ /* 0x000fc00000000000 */
[----:B------:R-:W-:-:S00]  /*0230*/  NOP ;  /* 0x0000000000007918 */ /* 0x000fc00000000000 */
[----:B------:R-:W-:-:S00]  /*0240*/  NOP ;  /* 0x0000000000007918 */ /* 0x000fc00000000000 */
[----:B------:R-:W-:-:S00]  /*0250*/  NOP ;  /* 0x0000000000007918 */ /* 0x000fc00000000000 */
[----:B------:R-:W-:-:S00]  /*0260*/  NOP ;  /* 0x0000000000007918 */ /* 0x000fc00000000000 */
[----:B------:R-:W-:-:S00]  /*0270*/  NOP ;  /* 0x0000000000007918 */ /* 0x000fc00000000000 */
.L_x_1:


//--------------------- .nv.shared.reserved.0     --------------------------
	.section	.nv.shared.reserved.0,"aw",@nobits
	.weak		__nv_reservedSMEM_offset_0_alias
	.size		__nv_reservedSMEM_offset_0_alias, 0, 64
	.other		__nv_reservedSMEM_offset_0_alias,@"STO_CUDA_RESERVED_SHARED STV_DEFAULT"
__nv_reservedSMEM_offset_0_alias:
	.zero		0
	.zero		64


//--------------------- .nv.constant0._Z19kernelRemoveSpacingPKiPii --------------------------
	.section	.nv.constant0._Z19kernelRemoveSpacingPKiPii,"a",@progbits
	.sectionflags	@""
	.align	4
.nv.constant0._Z19kernelRemoveSpacingPKiPii:
	.zero		916


//--------------------- SYMBOLS --------------------------

	.type		.nv.reservedSmem.offset0,@object
	.size		.nv.reservedSmem.offset0,0x4
